//
// Generated by NVIDIA NVVM Compiler
//
// Compiler Build ID: CL-36424714
// Cuda compilation tools, release 13.0, V13.0.88
// Based on NVVM 20.0.0
//

.version 9.0
.target sm_100
.address_size 64

	// .globl	_Z14kernel420To444PhS_iii

.visible .entry _Z14kernel420To444PhS_iii(
	.param .u64 .ptr .align 1 _Z14kernel420To444PhS_iii_param_0,
	.param .u64 .ptr .align 1 _Z14kernel420To444PhS_iii_param_1,
	.param .u32 _Z14kernel420To444PhS_iii_param_2,
	.param .u32 _Z14kernel420To444PhS_iii_param_3,
	.param .u32 _Z14kernel420To444PhS_iii_param_4
)
{
	.reg .pred 	%p<4>;
	.reg .b16 	%rs<4>;
	.reg .b32 	%r<20>;
	.reg .b64 	%rd<13>;

	ld.param.u64 	%rd3, [_Z14kernel420To444PhS_iii_param_0];
	ld.param.u64 	%rd4, [_Z14kernel420To444PhS_iii_param_1];
	ld.param.u32 	%r3, [_Z14kernel420To444PhS_iii_param_2];
	ld.param.u32 	%r4, [_Z14kernel420To444PhS_iii_param_3];
	ld.param.u32 	%r5, [_Z14kernel420To444PhS_iii_param_4];
	mov.u32 	%r6, %ctaid.x;
	mov.u32 	%r7, %ntid.x;
	mov.u32 	%r8, %tid.x;
	mad.lo.s32 	%r1, %r6, %r7, %r8;
	mul.lo.s32 	%r2, %r5, %r4;
	setp.ge.s32 	%p1, %r1, %r3;
	@%p1 bra 	$L__BB0_5;
	mov.u32 	%r9, %tid.y;
	mov.u32 	%r10, %ntid.y;
	mov.u32 	%r11, %ctaid.y;
	mad.lo.s32 	%r12, %r11, %r10, %r9;
	cvta.to.global.u64 	%rd5, %rd3;
	cvta.to.global.u64 	%rd6, %rd4;
	mad.lo.s32 	%r13, %r3, %r12, %r1;
	mul.lo.s32 	%r14, %r13, 3;
	mad.lo.s32 	%r15, %r5, %r12, %r1;
	cvt.s64.s32 	%rd7, %r15;
	add.s64 	%rd1, %rd5, %rd7;
	ld.global.u8 	%rs1, [%rd1];
	cvt.s64.s32 	%rd8, %r14;
	add.s64 	%rd2, %rd6, %rd8;
	st.global.u8 	[%rd2], %rs1;
	shr.u32 	%r16, %r4, 31;
	add.s32 	%r17, %r4, %r16;
	shr.s32 	%r18, %r17, 1;
	setp.ge.s32 	%p2, %r12, %r18;
	@%p2 bra 	$L__BB0_5;
	and.b32  	%r19, %r1, 1;
	setp.eq.b32 	%p3, %r19, 1;
	@%p3 bra 	$L__BB0_4;
	cvt.s64.s32 	%rd11, %r2;
	add.s64 	%rd12, %rd1, %rd11;
	ld.global.u8 	%rs3, [%rd12];
	st.global.u8 	[%rd2+1], %rs3;
	bra.uni 	$L__BB0_5;
$L__BB0_4:
	cvt.s64.s32 	%rd9, %r2;
	add.s64 	%rd10, %rd1, %rd9;
	ld.global.u8 	%rs2, [%rd10];
	st.global.u8 	[%rd2+2], %rs2;
$L__BB0_5:
	ret;

}


// ===== COMPILED SASS (sm_100) =====

	.target	sm_100

	.elftype	@"ET_EXEC"


//--------------------- .note.nv.tkinfo           --------------------------
	.section	.note.nv.tkinfo,"",@"SHT_NOTE"
	.sectionflags	@"SHF_NOTE_NV_TKINFO"
	.tkinfo
        /*0018*/ 	.word	0x00000002
        /*0030*/ 	.string	""
        /*0030*/ 	.string	"ptxas"
        /*0030*/ 	.string	"Cuda compilation tools, release 13.0, V13.0.88"
        /*0030*/ 	.string	"Build cuda_13.0.r13.0/compiler.36424714_0"
        /*0030*/ 	.string	"-arch sm_100 -m 64 "



//--------------------- .note.nv.cuinfo           --------------------------
	.section	.note.nv.cuinfo,"",@"SHT_NOTE"
	.sectionflags	@"SHF_NOTE_NV_CUINFO"
        /*0018*/ 	.short	0x0002
        /*001a*/ 	.short	0x0064
        /*001c*/ 	.short	0x0082
	.zero		2


//--------------------- .nv.info                  --------------------------
	.section	.nv.info,"",@"SHT_CUDA_INFO"
	.align	4


	//----- nvinfo : EIATTR_REGCOUNT
	.align		4
        /*0000*/ 	.byte	0x04, 0x2f
        /*0002*/ 	.short	(.L_1 - .L_0)
	.align		4
.L_0:
        /*0004*/ 	.word	index@(_Z14kernel420To444PhS_iii)
        /*0008*/ 	.word	0x0000000c


	//----- nvinfo : EIATTR_FRAME_SIZE
	.align		4
.L_1:
        /*000c*/ 	.byte	0x04, 0x11
        /*000e*/ 	.short	(.L_3 - .L_2)
	.align		4
.L_2:
        /*0010*/ 	.word	index@(_Z14kernel420To444PhS_iii)
        /*0014*/ 	.word	0x00000000


	//----- nvinfo : EIATTR_MIN_STACK_SIZE
	.align		4
.L_3:
        /*0018*/ 	.byte	0x04, 0x12
        /*001a*/ 	.short	(.L_5 - .L_4)
	.align		4
.L_4:
        /*001c*/ 	.word	index@(_Z14kernel420To444PhS_iii)
        /*0020*/ 	.word	0x00000000
.L_5:


//--------------------- .nv.compat                --------------------------
	.section	.nv.compat,"",@"SHT_CUDA_COMPAT_INFO"
	.align	4
        /*0000*/ 	.byte	0x02, 0x09, 0x00, 0x00, 0x02, 0x02, 0x01, 0x00, 0x02, 0x05, 0x05, 0x00, 0x03, 0x07, 0x01, 0x01
        /*0010*/ 	.byte	0x02, 0x03, 0x00, 0x00, 0x02, 0x06, 0x01, 0x00, 0x04, 0x0b, 0x08, 0x00, 0x09, 0x00, 0x00, 0x00
        /*0020*/ 	.byte	0x00, 0x00, 0x00, 0x00


//--------------------- .nv.info._Z14kernel420To444PhS_iii --------------------------
	.section	.nv.info._Z14kernel420To444PhS_iii,"",@"SHT_CUDA_INFO"
	.sectionflags	@""
	.align	4


	//----- nvinfo : EIATTR_CUDA_API_VERSION
	.align		4
        /*0000*/ 	.byte	0x04, 0x37
        /*0002*/ 	.short	(.L_7 - .L_6)
.L_6:
        /*0004*/ 	.word	0x00000082


	//----- nvinfo : EIATTR_KPARAM_INFO
	.align		4
.L_7:
        /*0008*/ 	.byte	0x04, 0x17
        /*000a*/ 	.short	(.L_9 - .L_8)
.L_8:
        /*000c*/ 	.word	0x00000000
        /*0010*/ 	.short	0x0004
        /*0012*/ 	.short	0x0018
        /*0014*/ 	.byte	0x00, 0xf0, 0x11, 0x00


	//----- nvinfo : EIATTR_KPARAM_INFO
	.align		4
.L_9:
        /*0018*/ 	.byte	0x04, 0x17
        /*001a*/ 	.short	(.L_11 - .L_10)
.L_10:
        /*001c*/ 	.word	0x00000000
        /*0020*/ 	.short	0x0003
        /*0022*/ 	.short	0x0014
        /*0024*/ 	.byte	0x00, 0xf0, 0x11, 0x00


	//----- nvinfo : EIATTR_KPARAM_INFO
	.align		4
.L_11:
        /*0028*/ 	.byte	0x04, 0x17
        /*002a*/ 	.short	(.L_13 - .L_12)
.L_12:
        /*002c*/ 	.word	0x00000000
        /*0030*/ 	.short	0x0002
        /*0032*/ 	.short	0x0010
        /*0034*/ 	.byte	0x00, 0xf0, 0x11, 0x00


	//----- nvinfo : EIATTR_KPARAM_INFO
	.align		4
.L_13:
        /*0038*/ 	.byte	0x04, 0x17
        /*003a*/ 	.short	(.L_15 - .L_14)
.L_14:
        /*003c*/ 	.word	0x00000000
        /*0040*/ 	.short	0x0001
        /*0042*/ 	.short	0x0008
        /*0044*/ 	.byte	0x00, 0xf5, 0x21, 0x00


	//----- nvinfo : EIATTR_KPARAM_INFO
	.align		4
.L_15:
        /*0048*/ 	.byte	0x04, 0x17
        /*004a*/ 	.short	(.L_17 - .L_16)
.L_16:
        /*004c*/ 	.word	0x00000000
        /*0050*/ 	.short	0x0000
        /*0052*/ 	.short	0x0000
        /*0054*/ 	.byte	0x00, 0xf5, 0x21, 0x00


	//----- nvinfo : EIATTR_SPARSE_MMA_MASK
	.align		4
.L_17:
        /*0058*/ 	.byte	0x03, 0x50
        /*005a*/ 	.short	0x0000


	//----- nvinfo : EIATTR_MAXREG_COUNT
	.align		4
        /*005c*/ 	.byte	0x03, 0x1b
        /*005e*/ 	.short	0x00ff


	//----- nvinfo : EIATTR_MERCURY_ISA_VERSION
	.align		4
        /*0060*/ 	.byte	0x03, 0x5f
        /*0062*/ 	.short	0x0101


	//----- nvinfo : EIATTR_VRC_CTA_INIT_COUNT
	.align		4
        /*0064*/ 	.byte	0x02, 0x4a
	.zero		1
	.zero		1


	//----- nvinfo : EIATTR_EXIT_INSTR_OFFSETS
	.align		4
        /*0068*/ 	.byte	0x04, 0x1c
        /*006a*/ 	.short	(.L_19 - .L_18)


	//   ....[0]....
.L_18:
        /*006c*/ 	.word	0x00000070


	//   ....[1]....
        /*0070*/ 	.word	0x000001c0


	//   ....[2]....
        /*0074*/ 	.word	0x00000250


	//   ....[3]....
        /*0078*/ 	.word	0x000002a0


	//----- nvinfo : EIATTR_CRS_STACK_SIZE
	.align		4
.L_19:
        /*007c*/ 	.byte	0x04, 0x1e
        /*007e*/ 	.short	(.L_21 - .L_20)
.L_20:
        /*0080*/ 	.word	0x00000000


	//----- nvinfo : EIATTR_CBANK_PARAM_SIZE
	.align		4
.L_21:
        /*0084*/ 	.byte	0x03, 0x19
        /*0086*/ 	.short	0x001c


	//----- nvinfo : EIATTR_PARAM_CBANK
	.align		4
        /*0088*/ 	.byte	0x04, 0x0a
        /*008a*/ 	.short	(.L_23 - .L_22)
	.align		4
.L_22:
        /*008c*/ 	.word	index@(.nv.constant0._Z14kernel420To444PhS_iii)
        /*0090*/ 	.short	0x0380
        /*0092*/ 	.short	0x001c


	//----- nvinfo : EIATTR_SW_WAR
	.align		4
.L_23:
        /*0094*/ 	.byte	0x04, 0x36
        /*0096*/ 	.short	(.L_25 - .L_24)
.L_24:
        /*0098*/ 	.word	0x00000008
.L_25:


//--------------------- .nv.callgraph             --------------------------
	.section	.nv.callgraph,"",@"SHT_CUDA_CALLGRAPH"
	.align	4
	.sectionentsize	8
	.align		4
        /*0000*/ 	.word	0x00000000
	.align		4
        /*0004*/ 	.word	0xffffffff
	.align		4
        /*0008*/ 	.word	0x00000000
	.align		4
        /*000c*/ 	.word	0xfffffffe
	.align		4
        /*0010*/ 	.word	0x00000000
	.align		4
        /*0014*/ 	.word	0xfffffffd
	.align		4
        /*0018*/ 	.word	0x00000000
	.align		4
        /*001c*/ 	.word	0xfffffffc


//--------------------- .text._Z14kernel420To444PhS_iii --------------------------
	.section	.text._Z14kernel420To444PhS_iii,"ax",@progbits
	.align	128
        .global         _Z14kernel420To444PhS_iii
        .type           _Z14kernel420To444PhS_iii,@function
        .size           _Z14kernel420To444PhS_iii,(.L_x_2 - _Z14kernel420To444PhS_iii)
        .other          _Z14kernel420To444PhS_iii,@"STO_CUDA_ENTRY STV_DEFAULT"
_Z14kernel420To444PhS_iii:
.text._Z14kernel420To444PhS_iii:
[----:B------:R-:W-:Y:S01]  /*0000*/  LDC R1, c[0x0][0x37c] ;  /* 0x0000df00ff017b82 */ /* 0x000fe20000000800 */
[----:B------:R-:W0:Y:S07]  /*0010*/  S2R R3, SR_TID.X ;  /* 0x0000000000037919 */ /* 0x000e2e0000002100 */
[----:B------:R-:W0:Y:S01]  /*0020*/  S2UR UR4, SR_CTAID.X ;  /* 0x00000000000479c3 */ /* 0x000e220000002500 */
[----:B------:R-:W1:Y:S07]  /*0030*/  LDCU UR6, c[0x0][0x390] ;  /* 0x00007200ff0677ac */ /* 0x000e6e0008000800 */
[----:B------:R-:W0:Y:S02]  /*0040*/  LDC R0, c[0x0][0x360] ;  /* 0x0000d800ff007b82 */ /* 0x000e240000000800 */
[----:B0-----:R-:W-:-:S05]  /*0050*/  IMAD R0, R0, UR4, R3 ;  /* 0x0000000400007c24 */ /* 0x001fca000f8e0203 */
[----:B-1----:R-:W-:-:S13]  /*0060*/  ISETP.GE.AND P0, PT, R0, UR6, PT ;  /* 0x0000000600007c0c */ /* 0x002fda000bf06270 */
[----:B------:R-:W-:Y:S05]  /*0070*/  @P0 EXIT ;  /* 0x000000000000094d */ /* 0x000fea0003800000 */
[----:B------:R-:W0:Y:S01]  /*0080*/  S2R R3, SR_TID.Y ;  /* 0x0000000000037919 */ /* 0x000e220000002200 */
[----:B------:R-:W0:Y:S01]  /*0090*/  LDCU UR4, c[0x0][0x364] ;  /* 0x00006c80ff0477ac */ /* 0x000e220008000800 */
[----:B------:R-:W1:Y:S01]  /*00a0*/  LDC R9, c[0x0][0x394] ;  /* 0x0000e500ff097b82 */ /* 0x000e620000000800 */
[----:B------:R-:W0:Y:S01]  /*00b0*/  S2R R2, SR_CTAID.Y ;  /* 0x0000000000027919 */ /* 0x000e220000002600 */
[----:B------:R-:W2:Y:S01]  /*00c0*/  LDCU UR7, c[0x0][0x398] ;  /* 0x00007300ff0777ac */ /* 0x000ea20008000800 */
[----:B------:R-:W3:Y:S01]  /*00d0*/  LDCU.128 UR8, c[0x0][0x380] ;  /* 0x00007000ff0877ac */ /* 0x000ee20008000c00 */
[----:B0-----:R-:W-:Y:S01]  /*00e0*/  IMAD R3, R2, UR4, R3 ;  /* 0x0000000402037c24 */ /* 0x001fe2000f8e0203 */
[----:B------:R-:W0:Y:S03]  /*00f0*/  LDCU.64 UR4, c[0x0][0x358] ;  /* 0x00006b00ff0477ac */ /* 0x000e260008000a00 */
[----:B--2---:R-:W-:-:S05]  /*0100*/  IMAD R2, R3, UR7, R0 ;  /* 0x0000000703027c24 */ /* 0x004fca000f8e0200 */
[----:B---3--:R-:W-:-:S04]  /*0110*/  IADD3 R4, P0, PT, R2, UR8, RZ ;  /* 0x0000000802047c10 */ /* 0x008fc8000ff1e0ff */
[----:B------:R-:W-:-:S05]  /*0120*/  LEA.HI.X.SX32 R5, R2, UR9, 0x1, P0 ;  /* 0x0000000902057c11 */ /* 0x000fca00080f0eff */
[----:B0-----:R-:W2:Y:S01]  /*0130*/  LDG.E.U8 R7, desc[UR4][R4.64] ;  /* 0x0000000404077981 */ /* 0x001ea2000c1e1100 */
[----:B-1----:R-:W-:Y:S01]  /*0140*/  LEA.HI R8, R9, R9, RZ, 0x1 ;  /* 0x0000000909087211 */ /* 0x002fe200078f08ff */
[----:B------:R-:W-:-:S03]  /*0150*/  IMAD R2, R3, UR6, R0 ;  /* 0x0000000603027c24 */ /* 0x000fc6000f8e0200 */
[----:B------:R-:W-:Y:S01]  /*0160*/  SHF.R.S32.HI R8, RZ, 0x1, R8 ;  /* 0x00000001ff087819 */ /* 0x000fe20000011408 */
[----:B------:R-:W-:-:S03]  /*0170*/  IMAD R6, R2, 0x3, RZ ;  /* 0x0000000302067824 */ /* 0x000fc600078e02ff */
[----:B------:R-:W-:Y:S02]  /*0180*/  ISETP.GE.AND P0, PT, R3, R8, PT ;  /* 0x000000080300720c */ /* 0x000fe40003f06270 */
[----:B------:R-:W-:-:S04]  /*0190*/  IADD3 R2, P1, PT, R6, UR10, RZ ;  /* 0x0000000a06027c10 */ /* 0x000fc8000ff3e0ff */
[----:B------:R-:W-:-:S05]  /*01a0*/  LEA.HI.X.SX32 R3, R6, UR11, 0x1, P1 ;  /* 0x0000000b06037c11 */ /* 0x000fca00088f0eff */
[----:B--2---:R0:W-:Y:S02]  /*01b0*/  STG.E.U8 desc[UR4][R2.64], R7 ;  /* 0x0000000702007986 */ /* 0x0041e4000c101104 */
[----:B------:R-:W-:Y:S05]  /*01c0*/  @P0 EXIT ;  /* 0x000000000000094d */ /* 0x000fea0003800000 */
[----:B------:R-:W-:Y:S01]  /*01d0*/  LOP3.LUT R0, R0, 0x1, RZ, 0xc0, !PT ;  /* 0x0000000100007812 */ /* 0x000fe200078ec0ff */
[----:B0-----:R-:W-:-:S03]  /*01e0*/  IMAD R7, R9, UR7, RZ ;  /* 0x0000000709077c24 */ /* 0x001fc6000f8e02ff */
[----:B------:R-:W-:-:S13]  /*01f0*/  ISETP.NE.U32.AND P0, PT, R0, 0x1, PT ;  /* 0x000000010000780c */ /* 0x000fda0003f05070 */
[----:B------:R-:W-:Y:S05]  /*0200*/  @!P0 BRA `(.L_x_0) ;  /* 0x0000000000148947 */ /* 0x000fea0003800000 */
[----:B------:R-:W-:-:S04]  /*0210*/  IADD3 R4, P0, PT, R7, R4, RZ ;  /* 0x0000000407047210 */ /* 0x000fc80007f1e0ff */
[----:B------:R-:W-:-:S06]  /*0220*/  LEA.HI.X.SX32 R5, R7, R5, 0x1, P0 ;  /* 0x0000000507057211 */ /* 0x000fcc00000f0eff */
[----:B------:R-:W2:Y:S04]  /*0230*/  LDG.E.U8 R5, desc[UR4][R4.64] ;  /* 0x0000000404057981 */ /* 0x000ea8000c1e1100 */
[----:B--2---:R-:W-:Y:S01]  /*0240*/  STG.E.U8 desc[UR4][R2.64+0x1], R5 ;  /* 0x0000010502007986 */ /* 0x004fe2000c101104 */
[----:B------:R-:W-:Y:S05]  /*0250*/  EXIT ;  /* 0x000000000000794d */ /* 0x000fea0003800000 */
.L_x_0:
[----:B------:R-:W-:-:S04]  /*0260*/  IADD3 R4, P0, PT, R7, R4, RZ ;  /* 0x0000000407047210 */ /* 0x000fc80007f1e0ff */
[----:B------:R-:W-:-:S06]  /*0270*/  LEA.HI.X.SX32 R5, R7, R5, 0x1, P0 ;  /* 0x0000000507057211 */ /* 0x000fcc00000f0eff */
[----:B------:R-:W2:Y:S04]  /*0280*/  LDG.E.U8 R5, desc[UR4][R4.64] ;  /* 0x0000000404057981 */ /* 0x000ea8000c1e1100 */
[----:B--2---:R-:W-:Y:S01]  /*0290*/  STG.E.U8 desc[UR4][R2.64+0x2], R5 ;  /* 0x0000020502007986 */ /* 0x004fe2000c101104 */
[----:B------:R-:W-:Y:S05]  /*02a0*/  EXIT ;  /* 0x000000000000794d */ /* 0x000fea0003800000 */
.L_x_1:
[----:B------:R-:W-:-:S00]  /*02b0*/  BRA `(.L_x_1) ;  /* 0xfffffffc00fc7947 */ /* 0x000fc0000383ffff */
[----:B------:R-:W-:-:S00]  /*02c0*/  NOP ;  /* 0x0000000000007918 */ /* 0x000fc00000000000 */
        /* <DEDUP_REMOVED lines=11> */
.L_x_2:


//--------------------- .nv.shared.reserved.0     --------------------------
	.section	.nv.shared.reserved.0,"aw",@nobits
	.weak		__nv_reservedSMEM_offset_0_alias
	.size		__nv_reservedSMEM_offset_0_alias, 0, 64
	.other		__nv_reservedSMEM_offset_0_alias,@"STO_CUDA_RESERVED_SHARED STV_DEFAULT"
__nv_reservedSMEM_offset_0_alias:
	.zero		0
	.zero		64


//--------------------- .nv.constant0._Z14kernel420To444PhS_iii --------------------------
	.section	.nv.constant0._Z14kernel420To444PhS_iii,"a",@progbits
	.sectionflags	@""
	.align	4
.nv.constant0._Z14kernel420To444PhS_iii:
	.zero		924


//--------------------- SYMBOLS --------------------------

	.type		.nv.reservedSmem.offset0,@object
	.size		.nv.reservedSmem.offset0,0x4
